//
// Generated by NVIDIA NVVM Compiler
//
// Compiler Build ID: CL-36424714
// Cuda compilation tools, release 13.0, V13.0.88
// Based on NVVM 20.0.0
//

.version 9.0
.target sm_100
.address_size 64

	// .globl	_Z16summation_kerneliPf

.visible .entry _Z16summation_kerneliPf(
	.param .u32 _Z16summation_kerneliPf_param_0,
	.param .u64 .ptr .align 1 _Z16summation_kerneliPf_param_1
)
{


	ret;

}


// ===== COMPILED SASS (sm_100) =====

	.target	sm_100

	.elftype	@"ET_EXEC"


//--------------------- .note.nv.tkinfo           --------------------------
	.section	.note.nv.tkinfo,"",@"SHT_NOTE"
	.sectionflags	@"SHF_NOTE_NV_TKINFO"
	.tkinfo
        /*0018*/ 	.word	0x00000002
        /*0030*/ 	.string	""
        /*0030*/ 	.string	"ptxas"
        /*0030*/ 	.string	"Cuda compilation tools, release 13.0, V13.0.88"
        /*0030*/ 	.string	"Build cuda_13.0.r13.0/compiler.36424714_0"
        /*0030*/ 	.string	"-arch sm_100 -m 64 "



//--------------------- .note.nv.cuinfo           --------------------------
	.section	.note.nv.cuinfo,"",@"SHT_NOTE"
	.sectionflags	@"SHF_NOTE_NV_CUINFO"
        /*0018*/ 	.short	0x0002
        /*001a*/ 	.short	0x0064
        /*001c*/ 	.short	0x0082
	.zero		2


//--------------------- .nv.info                  --------------------------
	.section	.nv.info,"",@"SHT_CUDA_INFO"
	.align	4


	//----- nvinfo : EIATTR_REGCOUNT
	.align		4
        /*0000*/ 	.byte	0x04, 0x2f
        /*0002*/ 	.short	(.L_1 - .L_0)
	.align		4
.L_0:
        /*0004*/ 	.word	index@(_Z16summation_kerneliPf)
        /*0008*/ 	.word	0x00000004


	//----- nvinfo : EIATTR_FRAME_SIZE
	.align		4
.L_1:
        /*000c*/ 	.byte	0x04, 0x11
        /*000e*/ 	.short	(.L_3 - .L_2)
	.align		4
.L_2:
        /*0010*/ 	.word	index@(_Z16summation_kerneliPf)
        /*0014*/ 	.word	0x00000000


	//----- nvinfo : EIATTR_MIN_STACK_SIZE
	.align		4
.L_3:
        /*0018*/ 	.byte	0x04, 0x12
        /*001a*/ 	.short	(.L_5 - .L_4)
	.align		4
.L_4:
        /*001c*/ 	.word	index@(_Z16summation_kerneliPf)
        /*0020*/ 	.word	0x00000000
.L_5:


//--------------------- .nv.compat                --------------------------
	.section	.nv.compat,"",@"SHT_CUDA_COMPAT_INFO"
	.align	4
        /*0000*/ 	.byte	0x02, 0x09, 0x00, 0x00, 0x02, 0x02, 0x01, 0x00, 0x02, 0x05, 0x05, 0x00, 0x03, 0x07, 0x01, 0x01
        /*0010*/ 	.byte	0x02, 0x03, 0x00, 0x00, 0x02, 0x06, 0x01, 0x00, 0x04, 0x0b, 0x08, 0x00, 0x09, 0x00, 0x00, 0x00
        /*0020*/ 	.byte	0x00, 0x00, 0x00, 0x00


//--------------------- .nv.info._Z16summation_kerneliPf --------------------------
	.section	.nv.info._Z16summation_kerneliPf,"",@"SHT_CUDA_INFO"
	.sectionflags	@""
	.align	4


	//----- nvinfo : EIATTR_CUDA_API_VERSION
	.align		4
        /*0000*/ 	.byte	0x04, 0x37
        /*0002*/ 	.short	(.L_7 - .L_6)
.L_6:
        /*0004*/ 	.word	0x00000082


	//----- nvinfo : EIATTR_KPARAM_INFO
	.align		4
.L_7:
        /*0008*/ 	.byte	0x04, 0x17
        /*000a*/ 	.short	(.L_9 - .L_8)
.L_8:
        /*000c*/ 	.word	0x00000000
        /*0010*/ 	.short	0x0001
        /*0012*/ 	.short	0x0008
        /*0014*/ 	.byte	0x00, 0xf5, 0x21, 0x00


	//----- nvinfo : EIATTR_KPARAM_INFO
	.align		4
.L_9:
        /*0018*/ 	.byte	0x04, 0x17
        /*001a*/ 	.short	(.L_11 - .L_10)
.L_10:
        /*001c*/ 	.word	0x00000000
        /*0020*/ 	.short	0x0000
        /*0022*/ 	.short	0x0000
        /*0024*/ 	.byte	0x00, 0xf0, 0x11, 0x00


	//----- nvinfo : EIATTR_SPARSE_MMA_MASK
	.align		4
.L_11:
        /*0028*/ 	.byte	0x03, 0x50
        /*002a*/ 	.short	0x0000


	//----- nvinfo : EIATTR_MAXREG_COUNT
	.align		4
        /*002c*/ 	.byte	0x03, 0x1b
        /*002e*/ 	.short	0x00ff


	//----- nvinfo : EIATTR_MERCURY_ISA_VERSION
	.align		4
        /*0030*/ 	.byte	0x03, 0x5f
        /*0032*/ 	.short	0x0101


	//----- nvinfo : EIATTR_VRC_CTA_INIT_COUNT
	.align		4
        /*0034*/ 	.byte	0x02, 0x4a
	.zero		1
	.zero		1


	//----- nvinfo : EIATTR_EXIT_INSTR_OFFSETS
	.align		4
        /*0038*/ 	.byte	0x04, 0x1c
        /*003a*/ 	.short	(.L_13 - .L_12)


	//   ....[0]....
.L_12:
        /*003c*/ 	.word	0x00000010


	//----- nvinfo : EIATTR_CBANK_PARAM_SIZE
	.align		4
.L_13:
        /*0040*/ 	.byte	0x03, 0x19
        /*0042*/ 	.short	0x0010


	//----- nvinfo : EIATTR_PARAM_CBANK
	.align		4
        /*0044*/ 	.byte	0x04, 0x0a
        /*0046*/ 	.short	(.L_15 - .L_14)
	.align		4
.L_14:
        /*0048*/ 	.word	index@(.nv.constant0._Z16summation_kerneliPf)
        /*004c*/ 	.short	0x0380
        /*004e*/ 	.short	0x0010


	//----- nvinfo : EIATTR_SW_WAR
	.align		4
.L_15:
        /*0050*/ 	.byte	0x04, 0x36
        /*0052*/ 	.short	(.L_17 - .L_16)
.L_16:
        /*0054*/ 	.word	0x00000008
.L_17:


//--------------------- .nv.callgraph             --------------------------
	.section	.nv.callgraph,"",@"SHT_CUDA_CALLGRAPH"
	.align	4
	.sectionentsize	8
	.align		4
        /*0000*/ 	.word	0x00000000
	.align		4
        /*0004*/ 	.word	0xffffffff
	.align		4
        /*0008*/ 	.word	0x00000000
	.align		4
        /*000c*/ 	.word	0xfffffffe
	.align		4
        /*0010*/ 	.word	0x00000000
	.align		4
        /*0014*/ 	.word	0xfffffffd
	.align		4
        /*0018*/ 	.word	0x00000000
	.align		4
        /*001c*/ 	.word	0xfffffffc


//--------------------- .text._Z16summation_kerneliPf --------------------------
	.section	.text._Z16summation_kerneliPf,"ax",@progbits
	.align	128
        .global         _Z16summation_kerneliPf
        .type           _Z16summation_kerneliPf,@function
        .size           _Z16summation_kerneliPf,(.L_x_1 - _Z16summation_kerneliPf)
        .other          _Z16summation_kerneliPf,@"STO_CUDA_ENTRY STV_DEFAULT"
_Z16summation_kerneliPf:
.text._Z16summation_kerneliPf:
[----:B------:R-:W-:Y:S01]  /*0000*/  LDC R1, c[0x0][0x37c] ;  /* 0x0000df00ff017b82 */ /* 0x000fe20000000800 */
[----:B------:R-:W-:Y:S05]  /*0010*/  EXIT ;  /* 0x000000000000794d */ /* 0x000fea0003800000 */
.L_x_0:
[----:B------:R-:W-:-:S00]  /*0020*/  BRA `(.L_x_0) ;  /* 0xfffffffc00fc7947 */ /* 0x000fc0000383ffff */
[----:B------:R-:W-:-:S00]  /*0030*/  NOP ;  /* 0x0000000000007918 */ /* 0x000fc00000000000 */
        /* <DEDUP_REMOVED lines=12> */
.L_x_1:


//--------------------- .nv.shared.reserved.0     --------------------------
	.section	.nv.shared.reserved.0,"aw",@nobits
	.weak		__nv_reservedSMEM_offset_0_alias
	.size		__nv_reservedSMEM_offset_0_alias, 0, 64
	.other		__nv_reservedSMEM_offset_0_alias,@"STO_CUDA_RESERVED_SHARED STV_DEFAULT"
__nv_reservedSMEM_offset_0_alias:
	.zero		0
	.zero		64


//--------------------- .nv.constant0._Z16summation_kerneliPf --------------------------
	.section	.nv.constant0._Z16summation_kerneliPf,"a",@progbits
	.sectionflags	@""
	.align	4
.nv.constant0._Z16summation_kerneliPf:
	.zero		912


//--------------------- SYMBOLS --------------------------

	.type		.nv.reservedSmem.offset0,@object
	.size		.nv.reservedSmem.offset0,0x4
